	.headerflags	@"EF_CUDA_TEXMODE_UNIFIED EF_CUDA_64BIT_ADDRESS EF_CUDA_SM80 EF_CUDA_VIRTUAL_SM(EF_CUDA_SM80)"
	.elftype	@"ET_EXEC"


//--------------------- .nv.info                  --------------------------
	.section	.nv.info,"",@"SHT_CUDA_INFO"
	.align	4


	//----- nvinfo : EIATTR_REGCOUNT
	.align		4
        /*0000*/ 	.byte	0x04, 0x2f
        /*0002*/ 	.short	(.L_1 - .L_0)
	.align		4
.L_0:
        /*0004*/ 	.word	index@(sum_kernel_1_0d1d2)
        /*0008*/ 	.word	0x00000010


	//----- nvinfo : EIATTR_MAX_STACK_SIZE
	.align		4
.L_1:
        /*000c*/ 	.byte	0x04, 0x23
        /*000e*/ 	.short	(.L_3 - .L_2)
	.align		4
.L_2:
        /*0010*/ 	.word	index@(sum_kernel_1_0d1d2)
        /*0014*/ 	.word	0x00000000


	//----- nvinfo : EIATTR_MIN_STACK_SIZE
	.align		4
.L_3:
        /*0018*/ 	.byte	0x04, 0x12
        /*001a*/ 	.short	(.L_5 - .L_4)
	.align		4
.L_4:
        /*001c*/ 	.word	index@(sum_kernel_1_0d1d2)
        /*0020*/ 	.word	0x00000000


	//----- nvinfo : EIATTR_FRAME_SIZE
	.align		4
.L_5:
        /*0024*/ 	.byte	0x04, 0x11
        /*0026*/ 	.short	(.L_7 - .L_6)
	.align		4
.L_6:
        /*0028*/ 	.word	index@(sum_kernel_1_0d1d2)
        /*002c*/ 	.word	0x00000000
.L_7:


//--------------------- .nv.info.sum_kernel_1_0d1d2 --------------------------
	.section	.nv.info.sum_kernel_1_0d1d2,"",@"SHT_CUDA_INFO"
	.align	4


	//----- nvinfo : EIATTR_CUDA_API_VERSION
	.align		4
        /*0000*/ 	.byte	0x04, 0x37
        /*0002*/ 	.short	(.L_9 - .L_8)
.L_8:
        /*0004*/ 	.word	0x00000078


	//----- nvinfo : EIATTR_SW2861232_WAR
	.align		4
.L_9:
        /*0008*/ 	.byte	0x01, 0x35
	.zero		2


	//----- nvinfo : EIATTR_PARAM_CBANK
	.align		4
        /*000c*/ 	.byte	0x04, 0x0a
        /*000e*/ 	.short	(.L_11 - .L_10)
	.align		4
.L_10:
        /*0010*/ 	.word	index@(.nv.constant0.sum_kernel_1_0d1d2)
        /*0014*/ 	.short	0x0160
        /*0016*/ 	.short	0x0014


	//----- nvinfo : EIATTR_CBANK_PARAM_SIZE
	.align		4
.L_11:
        /*0018*/ 	.byte	0x03, 0x19
        /*001a*/ 	.short	0x0014


	//----- nvinfo : EIATTR_KPARAM_INFO
	.align		4
        /*001c*/ 	.byte	0x04, 0x17
        /*001e*/ 	.short	(.L_13 - .L_12)
.L_12:
        /*0020*/ 	.word	0x00000000
        /*0024*/ 	.short	0x0002
        /*0026*/ 	.short	0x0010
        /*0028*/ 	.byte	0x00, 0xf0, 0x11, 0x00


	//----- nvinfo : EIATTR_KPARAM_INFO
	.align		4
.L_13:
        /*002c*/ 	.byte	0x04, 0x17
        /*002e*/ 	.short	(.L_15 - .L_14)
.L_14:
        /*0030*/ 	.word	0x00000000
        /*0034*/ 	.short	0x0001
        /*0036*/ 	.short	0x0008
        /*0038*/ 	.byte	0x00, 0xf0, 0x21, 0x00


	//----- nvinfo : EIATTR_KPARAM_INFO
	.align		4
.L_15:
        /*003c*/ 	.byte	0x04, 0x17
        /*003e*/ 	.short	(.L_17 - .L_16)
.L_16:
        /*0040*/ 	.word	0x00000000
        /*0044*/ 	.short	0x0000
        /*0046*/ 	.short	0x0000
        /*0048*/ 	.byte	0x00, 0xf0, 0x21, 0x00


	//----- nvinfo : EIATTR_MAXREG_COUNT
	.align		4
.L_17:
        /*004c*/ 	.byte	0x03, 0x1b
        /*004e*/ 	.short	0x00ff


	//----- nvinfo : EIATTR_COOP_GROUP_MASK_REGIDS
	.align		4
        /*0050*/ 	.byte	0x04, 0x29
        /*0052*/ 	.short	(.L_19 - .L_18)


	//   ....[0]....
.L_18:
        /*0054*/ 	.word	0xffffffff


	//   ....[1]....
        /*0058*/ 	.word	0xffffffff


	//   ....[2]....
        /*005c*/ 	.word	0xffffffff


	//   ....[3]....
        /*0060*/ 	.word	0xffffffff


	//   ....[4]....
        /*0064*/ 	.word	0xffffffff


	//   ....[5]....
        /*0068*/ 	.word	0xffffffff


	//   ....[6]....
        /*006c*/ 	.word	0xffffffff


	//   ....[7]....
        /*0070*/ 	.word	0xffffffff


	//----- nvinfo : EIATTR_COOP_GROUP_INSTR_OFFSETS
	.align		4
.L_19:
        /*0074*/ 	.byte	0x04, 0x28
        /*0076*/ 	.short	(.L_21 - .L_20)


	//   ....[0]....
.L_20:
        /*0078*/ 	.word	0x000000f0


	//   ....[1]....
        /*007c*/ 	.word	0x00000100


	//   ....[2]....
        /*0080*/ 	.word	0x00000130


	//   ....[3]....
        /*0084*/ 	.word	0x00000140


	//   ....[4]....
        /*0088*/ 	.word	0x00000170


	//   ....[5]....
        /*008c*/ 	.word	0x00000180


	//   ....[6]....
        /*0090*/ 	.word	0x000001b0


	//   ....[7]....
        /*0094*/ 	.word	0x000001d0


	//----- nvinfo : EIATTR_EXIT_INSTR_OFFSETS
	.align		4
.L_21:
        /*0098*/ 	.byte	0x04, 0x1c
        /*009a*/ 	.short	(.L_23 - .L_22)


	//   ....[0]....
.L_22:
        /*009c*/ 	.word	0x000002b0


	//----- nvinfo : EIATTR_MAX_THREADS
	.align		4
.L_23:
        /*00a0*/ 	.byte	0x04, 0x05
        /*00a2*/ 	.short	(.L_25 - .L_24)
.L_24:
        /*00a4*/ 	.word	0x00000080
        /*00a8*/ 	.word	0x00000001
        /*00ac*/ 	.word	0x00000001


	//----- nvinfo : EIATTR_CRS_STACK_SIZE
	.align		4
.L_25:
        /*00b0*/ 	.byte	0x04, 0x1e
        /*00b2*/ 	.short	(.L_27 - .L_26)
.L_26:
        /*00b4*/ 	.word	0x00000000
.L_27:


//--------------------- .nv.constant0.sum_kernel_1_0d1d2 --------------------------
	.section	.nv.constant0.sum_kernel_1_0d1d2,"a",@progbits
	.align	4
.nv.constant0.sum_kernel_1_0d1d2:
	.zero		372


//--------------------- .text.sum_kernel_1_0d1d2  --------------------------
	.section	.text.sum_kernel_1_0d1d2,"ax",@progbits
	.sectionflags	@"SHF_BARRIERS=1"
	.sectioninfo	@"SHI_REGISTERS=16"
	.align	128
        .global         sum_kernel_1_0d1d2
        .type           sum_kernel_1_0d1d2,@function
        .size           sum_kernel_1_0d1d2,(.L_x_3 - sum_kernel_1_0d1d2)
        .other          sum_kernel_1_0d1d2,@"STO_CUDA_ENTRY STV_DEFAULT"
sum_kernel_1_0d1d2:
.text.sum_kernel_1_0d1d2:
[----:B------:R-:W-:-:S02]  /*0000*/  IMAD.MOV.U32 R1, RZ, RZ, c[0x0][0x28] ;  /* 0x00000a00ff017624 */ /* 0x000fc400078e00ff */
[----:B------:R-:W0:Y:S01]  /*0010*/  S2R R2, SR_TID.X ;  /* 0x0000000000027919 */ /* 0x000e220000002100 */
[----:B------:R-:W-:Y:S01]  /*0020*/  ULDC.64 UR4, c[0x0][0x118] ;  /* 0x0000460000047ab9 */ /* 0x000fe20000000a00 */
[----:B------:R-:W-:Y:S02]  /*0030*/  BSSY B0, `(.L_x_0) ;  /* 0x0000009000007945 */ /* 0x000fe40003800000 */
[----:B------:R-:W1:Y:S01]  /*0040*/  S2R R0, SR_CTAID.X ;  /* 0x0000000000007919 */ /* 0x000e620000002500 */
[----:B0-----:R-:W-:-:S05]  /*0050*/  LOP3.LUT R3, R2, 0xf, RZ, 0xc0, !PT ;  /* 0x0000000f02037812 */ /* 0x001fca00078ec0ff */
[----:B-1----:R-:W-:Y:S02]  /*0060*/  IMAD R4, R0, 0x10, R3 ;  /* 0x0000001000047824 */ /* 0x002fe400078e0203 */
[----:B------:R-:W-:-:S03]  /*0070*/  IMAD.MOV.U32 R3, RZ, RZ, 0x8 ;  /* 0x00000008ff037424 */ /* 0x000fc600078e00ff */
[----:B------:R-:W-:-:S13]  /*0080*/  ISETP.GE.AND P0, PT, R4, c[0x0][0x170], PT ;  /* 0x00005c0004007a0c */ /* 0x000fda0003f06270 */
[----:B------:R-:W-:Y:S05]  /*0090*/  @P0 BRA `(.L_x_1) ;  /* 0x0000002000000947 */ /* 0x000fea0003800000 */
[----:B------:R-:W-:-:S06]  /*00a0*/  IMAD.WIDE R4, R4, R3, c[0x0][0x160] ;  /* 0x0000580004047625 */ /* 0x000fcc00078e0203 */
[----:B------:R-:W5:Y:S02]  /*00b0*/  LDG.E.64 R4, [R4.64] ;  /* 0x0000000404047981 */ /* 0x000f64000c1e1b00 */
.L_x_1:
[----:B------:R-:W-:Y:S05]  /*00c0*/  BSYNC B0 ;  /* 0x0000000000007941 */ /* 0x000fea0003800000 */
.L_x_0:
[----:B-----5:R-:W-:Y:S02]  /*00d0*/  SEL R13, R4, RZ, !P0 ;  /* 0x000000ff040d7207 */ /* 0x020fe40004000000 */
[----:B------:R-:W-:-:S03]  /*00e0*/  SEL R6, R5, RZ, !P0 ;  /* 0x000000ff05067207 */ /* 0x000fc60004000000 */
[----:B------:R-:W0:Y:S04]  /*00f0*/  SHFL.BFLY PT, R4, R13, 0x8, 0x1f ;  /* 0x0d001f000d047f89 */ /* 0x000e2800000e0000 */
[----:B------:R-:W1:Y:S01]  /*0100*/  SHFL.BFLY PT, R5, R6, 0x8, 0x1f ;  /* 0x0d001f0006057f89 */ /* 0x000e6200000e0000 */
[----:B0-----:R-:W-:-:S05]  /*0110*/  IADD3 R7, P0, R4, R13, RZ ;  /* 0x0000000d04077210 */ /* 0x001fca0007f1e0ff */
[----:B-1----:R-:W-:Y:S01]  /*0120*/  IMAD.X R10, R5, 0x1, R6, P0 ;  /* 0x00000001050a7824 */ /* 0x002fe200000e0606 */
[----:B------:R-:W0:Y:S04]  /*0130*/  SHFL.BFLY PT, R4, R7, 0x4, 0x1f ;  /* 0x0c801f0007047f89 */ /* 0x000e2800000e0000 */
[----:B------:R-:W1:Y:S01]  /*0140*/  SHFL.BFLY PT, R5, R10, 0x4, 0x1f ;  /* 0x0c801f000a057f89 */ /* 0x000e6200000e0000 */
[----:B0-----:R-:W-:-:S04]  /*0150*/  IADD3 R11, P0, R4, R7, RZ ;  /* 0x00000007040b7210 */ /* 0x001fc80007f1e0ff */
[----:B-1----:R-:W-:Y:S01]  /*0160*/  IADD3.X R8, R5, R10, RZ, P0, !PT ;  /* 0x0000000a05087210 */ /* 0x002fe200007fe4ff */
[----:B------:R-:W0:Y:S04]  /*0170*/  SHFL.BFLY PT, R4, R11, 0x2, 0x1f ;  /* 0x0c401f000b047f89 */ /* 0x000e2800000e0000 */
[----:B------:R-:W1:Y:S01]  /*0180*/  SHFL.BFLY PT, R5, R8, 0x2, 0x1f ;  /* 0x0c401f0008057f89 */ /* 0x000e6200000e0000 */
[----:B0-----:R-:W-:-:S05]  /*0190*/  IADD3 R9, P0, R4, R11, RZ ;  /* 0x0000000b04097210 */ /* 0x001fca0007f1e0ff */
[----:B-1----:R-:W-:Y:S01]  /*01a0*/  IMAD.X R5, R5, 0x1, R8, P0 ;  /* 0x0000000105057824 */ /* 0x002fe200000e0608 */
[----:B------:R-:W0:Y:S01]  /*01b0*/  SHFL.BFLY PT, R6, R9, 0x1, 0x1f ;  /* 0x0c201f0009067f89 */ /* 0x000e2200000e0000 */
[----:B------:R-:W-:-:S03]  /*01c0*/  LOP3.LUT P0, RZ, R2, 0x1f, RZ, 0xc0, !PT ;  /* 0x0000001f02ff7812 */ /* 0x000fc6000780c0ff */
[----:B------:R-:W1:Y:S01]  /*01d0*/  SHFL.BFLY PT, R4, R5, 0x1, 0x1f ;  /* 0x0c201f0005047f89 */ /* 0x000e6200000e0000 */
[----:B0-----:R-:W-:-:S05]  /*01e0*/  IADD3 R6, P1, R6, R9, RZ ;  /* 0x0000000906067210 */ /* 0x001fca0007f3e0ff */
[----:B-1----:R-:W-:Y:S02]  /*01f0*/  IMAD.X R7, R4, 0x1, R5, P1 ;  /* 0x0000000104077824 */ /* 0x002fe400008e0605 */
[----:B------:R-:W-:-:S03]  /*0200*/  IMAD.WIDE R4, R0, R3, c[0x0][0x168] ;  /* 0x00005a0000047625 */ /* 0x000fc600078e0203 */
[----:B------:R-:W-:Y:S04]  /*0210*/  @!P0 STS.64 [RZ], R6 ;  /* 0x00000006ff008388 */ /* 0x000fe80000000a00 */
[----:B------:R-:W-:Y:S06]  /*0220*/  BAR.SYNC 0x0 ;  /* 0x0000000000007b1d */ /* 0x000fec0000000000 */
[----:B------:R-:W0:Y:S01]  /*0230*/  LDS.64 R6, [R2.X8] ;  /* 0x0000000002067984 */ /* 0x000e220000008a00 */
[----:B------:R-:W-:-:S13]  /*0240*/  ISETP.GE.AND P0, PT, R2, 0x1, PT ;  /* 0x000000010200780c */ /* 0x000fda0003f06270 */
[----:B0-----:R-:W-:Y:S04]  /*0250*/  @!P0 STS.64 [R2.X8], R6 ;  /* 0x0000000602008388 */ /* 0x001fe80000008a00 */
[----:B------:R-:W-:Y:S06]  /*0260*/  BAR.SYNC 0x0 ;  /* 0x0000000000007b1d */ /* 0x000fec0000000000 */
[----:B------:R-:W0:Y:S02]  /*0270*/  LDS.64 R8, [RZ] ;  /* 0x00000000ff087984 */ /* 0x000e240000000a00 */
[----:B0-----:R-:W-:Y:S01]  /*0280*/  MOV R2, R8 ;  /* 0x0000000800027202 */ /* 0x001fe20000000f00 */
[----:B------:R-:W-:-:S05]  /*0290*/  IMAD.MOV.U32 R3, RZ, RZ, R9 ;  /* 0x000000ffff037224 */ /* 0x000fca00078e0009 */
[----:B------:R-:W-:Y:S01]  /*02a0*/  STG.E.64 [R4.64], R2 ;  /* 0x0000000204007986 */ /* 0x000fe2000c101b04 */
[----:B------:R-:W-:Y:S05]  /*02b0*/  EXIT ;  /* 0x000000000000794d */ /* 0x000fea0003800000 */
.L_x_2:
[----:B------:R-:W-:-:S00]  /*02c0*/  BRA `(.L_x_2) ;  /* 0xfffffff000007947 */ /* 0x000fc0000383ffff */
[----:B------:R-:W-:-:S00]  /*02d0*/  NOP ;  /* 0x0000000000007918 */ /* 0x000fc00000000000 */
        /* <DEDUP_REMOVED lines=10> */
.L_x_3:


//--------------------- .nv.shared.sum_kernel_1_0d1d2 --------------------------
	.section	.nv.shared.sum_kernel_1_0d1d2,"aw",@nobits
	.align	16
